//
// Generated by NVIDIA NVVM Compiler
//
// Compiler Build ID: CL-36424714
// Cuda compilation tools, release 13.0, V13.0.88
// Based on NVVM 20.0.0
//

.version 9.0
.target sm_100
.address_size 64

	// .globl	_Z9vectorAddPKfS0_Pfi

.visible .entry _Z9vectorAddPKfS0_Pfi(
	.param .u64 .ptr .align 1 _Z9vectorAddPKfS0_Pfi_param_0,
	.param .u64 .ptr .align 1 _Z9vectorAddPKfS0_Pfi_param_1,
	.param .u64 .ptr .align 1 _Z9vectorAddPKfS0_Pfi_param_2,
	.param .u32 _Z9vectorAddPKfS0_Pfi_param_3
)
{
	.reg .pred 	%p<2>;
	.reg .b32 	%r<6>;
	.reg .b32 	%f<4>;
	.reg .b64 	%rd<11>;

	ld.param.u64 	%rd1, [_Z9vectorAddPKfS0_Pfi_param_0];
	ld.param.u64 	%rd2, [_Z9vectorAddPKfS0_Pfi_param_1];
	ld.param.u64 	%rd3, [_Z9vectorAddPKfS0_Pfi_param_2];
	ld.param.u32 	%r2, [_Z9vectorAddPKfS0_Pfi_param_3];
	mov.u32 	%r3, %ntid.x;
	mov.u32 	%r4, %ctaid.x;
	mov.u32 	%r5, %tid.x;
	mad.lo.s32 	%r1, %r3, %r4, %r5;
	setp.ge.s32 	%p1, %r1, %r2;
	@%p1 bra 	$L__BB0_2;
	cvta.to.global.u64 	%rd4, %rd1;
	cvta.to.global.u64 	%rd5, %rd2;
	cvta.to.global.u64 	%rd6, %rd3;
	mul.wide.s32 	%rd7, %r1, 4;
	add.s64 	%rd8, %rd4, %rd7;
	ld.global.f32 	%f1, [%rd8];
	add.s64 	%rd9, %rd5, %rd7;
	ld.global.f32 	%f2, [%rd9];
	add.f32 	%f3, %f1, %f2;
	add.s64 	%rd10, %rd6, %rd7;
	st.global.f32 	[%rd10], %f3;
$L__BB0_2:
	ret;

}


// ===== COMPILED SASS (sm_100) =====

	.target	sm_100

	.elftype	@"ET_EXEC"


//--------------------- .note.nv.tkinfo           --------------------------
	.section	.note.nv.tkinfo,"",@"SHT_NOTE"
	.sectionflags	@"SHF_NOTE_NV_TKINFO"
	.tkinfo
        /*0018*/ 	.word	0x00000002
        /*0030*/ 	.string	""
        /*0030*/ 	.string	"ptxas"
        /*0030*/ 	.string	"Cuda compilation tools, release 13.0, V13.0.88"
        /*0030*/ 	.string	"Build cuda_13.0.r13.0/compiler.36424714_0"
        /*0030*/ 	.string	"-arch sm_100 -m 64 "



//--------------------- .note.nv.cuinfo           --------------------------
	.section	.note.nv.cuinfo,"",@"SHT_NOTE"
	.sectionflags	@"SHF_NOTE_NV_CUINFO"
        /*0018*/ 	.short	0x0002
        /*001a*/ 	.short	0x0064
        /*001c*/ 	.short	0x0082
	.zero		2


//--------------------- .nv.info                  --------------------------
	.section	.nv.info,"",@"SHT_CUDA_INFO"
	.align	4


	//----- nvinfo : EIATTR_REGCOUNT
	.align		4
        /*0000*/ 	.byte	0x04, 0x2f
        /*0002*/ 	.short	(.L_1 - .L_0)
	.align		4
.L_0:
        /*0004*/ 	.word	index@(_Z9vectorAddPKfS0_Pfi)
        /*0008*/ 	.word	0x0000000c


	//----- nvinfo : EIATTR_FRAME_SIZE
	.align		4
.L_1:
        /*000c*/ 	.byte	0x04, 0x11
        /*000e*/ 	.short	(.L_3 - .L_2)
	.align		4
.L_2:
        /*0010*/ 	.word	index@(_Z9vectorAddPKfS0_Pfi)
        /*0014*/ 	.word	0x00000000


	//----- nvinfo : EIATTR_MIN_STACK_SIZE
	.align		4
.L_3:
        /*0018*/ 	.byte	0x04, 0x12
        /*001a*/ 	.short	(.L_5 - .L_4)
	.align		4
.L_4:
        /*001c*/ 	.word	index@(_Z9vectorAddPKfS0_Pfi)
        /*0020*/ 	.word	0x00000000
.L_5:


//--------------------- .nv.compat                --------------------------
	.section	.nv.compat,"",@"SHT_CUDA_COMPAT_INFO"
	.align	4
        /*0000*/ 	.byte	0x02, 0x09, 0x00, 0x00, 0x02, 0x02, 0x01, 0x00, 0x02, 0x05, 0x05, 0x00, 0x03, 0x07, 0x01, 0x01
        /*0010*/ 	.byte	0x02, 0x03, 0x00, 0x00, 0x02, 0x06, 0x01, 0x00, 0x04, 0x0b, 0x08, 0x00, 0x09, 0x00, 0x00, 0x00
        /*0020*/ 	.byte	0x00, 0x00, 0x00, 0x00


//--------------------- .nv.info._Z9vectorAddPKfS0_Pfi --------------------------
	.section	.nv.info._Z9vectorAddPKfS0_Pfi,"",@"SHT_CUDA_INFO"
	.sectionflags	@""
	.align	4


	//----- nvinfo : EIATTR_CUDA_API_VERSION
	.align		4
        /*0000*/ 	.byte	0x04, 0x37
        /*0002*/ 	.short	(.L_7 - .L_6)
.L_6:
        /*0004*/ 	.word	0x00000082


	//----- nvinfo : EIATTR_KPARAM_INFO
	.align		4
.L_7:
        /*0008*/ 	.byte	0x04, 0x17
        /*000a*/ 	.short	(.L_9 - .L_8)
.L_8:
        /*000c*/ 	.word	0x00000000
        /*0010*/ 	.short	0x0003
        /*0012*/ 	.short	0x0018
        /*0014*/ 	.byte	0x00, 0xf0, 0x11, 0x00


	//----- nvinfo : EIATTR_KPARAM_INFO
	.align		4
.L_9:
        /*0018*/ 	.byte	0x04, 0x17
        /*001a*/ 	.short	(.L_11 - .L_10)
.L_10:
        /*001c*/ 	.word	0x00000000
        /*0020*/ 	.short	0x0002
        /*0022*/ 	.short	0x0010
        /*0024*/ 	.byte	0x00, 0xf5, 0x21, 0x00


	//----- nvinfo : EIATTR_KPARAM_INFO
	.align		4
.L_11:
        /*0028*/ 	.byte	0x04, 0x17
        /*002a*/ 	.short	(.L_13 - .L_12)
.L_12:
        /*002c*/ 	.word	0x00000000
        /*0030*/ 	.short	0x0001
        /*0032*/ 	.short	0x0008
        /*0034*/ 	.byte	0x00, 0xf5, 0x21, 0x00


	//----- nvinfo : EIATTR_KPARAM_INFO
	.align		4
.L_13:
        /*0038*/ 	.byte	0x04, 0x17
        /*003a*/ 	.short	(.L_15 - .L_14)
.L_14:
        /*003c*/ 	.word	0x00000000
        /*0040*/ 	.short	0x0000
        /*0042*/ 	.short	0x0000
        /*0044*/ 	.byte	0x00, 0xf5, 0x21, 0x00


	//----- nvinfo : EIATTR_SPARSE_MMA_MASK
	.align		4
.L_15:
        /*0048*/ 	.byte	0x03, 0x50
        /*004a*/ 	.short	0x0000


	//----- nvinfo : EIATTR_MAXREG_COUNT
	.align		4
        /*004c*/ 	.byte	0x03, 0x1b
        /*004e*/ 	.short	0x00ff


	//----- nvinfo : EIATTR_MERCURY_ISA_VERSION
	.align		4
        /*0050*/ 	.byte	0x03, 0x5f
        /*0052*/ 	.short	0x0101


	//----- nvinfo : EIATTR_VRC_CTA_INIT_COUNT
	.align		4
        /*0054*/ 	.byte	0x02, 0x4a
	.zero		1
	.zero		1


	//----- nvinfo : EIATTR_EXIT_INSTR_OFFSETS
	.align		4
        /*0058*/ 	.byte	0x04, 0x1c
        /*005a*/ 	.short	(.L_17 - .L_16)


	//   ....[0]....
.L_16:
        /*005c*/ 	.word	0x00000070


	//   ....[1]....
        /*0060*/ 	.word	0x00000130


	//----- nvinfo : EIATTR_CBANK_PARAM_SIZE
	.align		4
.L_17:
        /*0064*/ 	.byte	0x03, 0x19
        /*0066*/ 	.short	0x001c


	//----- nvinfo : EIATTR_PARAM_CBANK
	.align		4
        /*0068*/ 	.byte	0x04, 0x0a
        /*006a*/ 	.short	(.L_19 - .L_18)
	.align		4
.L_18:
        /*006c*/ 	.word	index@(.nv.constant0._Z9vectorAddPKfS0_Pfi)
        /*0070*/ 	.short	0x0380
        /*0072*/ 	.short	0x001c


	//----- nvinfo : EIATTR_SW_WAR
	.align		4
.L_19:
        /*0074*/ 	.byte	0x04, 0x36
        /*0076*/ 	.short	(.L_21 - .L_20)
.L_20:
        /*0078*/ 	.word	0x00000008
.L_21:


//--------------------- .nv.callgraph             --------------------------
	.section	.nv.callgraph,"",@"SHT_CUDA_CALLGRAPH"
	.align	4
	.sectionentsize	8
	.align		4
        /*0000*/ 	.word	0x00000000
	.align		4
        /*0004*/ 	.word	0xffffffff
	.align		4
        /*0008*/ 	.word	0x00000000
	.align		4
        /*000c*/ 	.word	0xfffffffe
	.align		4
        /*0010*/ 	.word	0x00000000
	.align		4
        /*0014*/ 	.word	0xfffffffd
	.align		4
        /*0018*/ 	.word	0x00000000
	.align		4
        /*001c*/ 	.word	0xfffffffc


//--------------------- .text._Z9vectorAddPKfS0_Pfi --------------------------
	.section	.text._Z9vectorAddPKfS0_Pfi,"ax",@progbits
	.align	128
        .global         _Z9vectorAddPKfS0_Pfi
        .type           _Z9vectorAddPKfS0_Pfi,@function
        .size           _Z9vectorAddPKfS0_Pfi,(.L_x_1 - _Z9vectorAddPKfS0_Pfi)
        .other          _Z9vectorAddPKfS0_Pfi,@"STO_CUDA_ENTRY STV_DEFAULT"
_Z9vectorAddPKfS0_Pfi:
.text._Z9vectorAddPKfS0_Pfi:
[----:B------:R-:W-:Y:S01]  /*0000*/  LDC R1, c[0x0][0x37c] ;  /* 0x0000df00ff017b82 */ /* 0x000fe20000000800 */
[----:B------:R-:W0:Y:S01]  /*0010*/  S2R R9, SR_CTAID.X ;  /* 0x0000000000097919 */ /* 0x000e220000002500 */
[----:B------:R-:W0:Y:S01]  /*0020*/  LDCU UR4, c[0x0][0x360] ;  /* 0x00006c00ff0477ac */ /* 0x000e220008000800 */
[----:B------:R-:W0:Y:S01]  /*0030*/  S2R R0, SR_TID.X ;  /* 0x0000000000007919 */ /* 0x000e220000002100 */
[----:B------:R-:W1:Y:S01]  /*0040*/  LDCU UR5, c[0x0][0x398] ;  /* 0x00007300ff0577ac */ /* 0x000e620008000800 */
[----:B0-----:R-:W-:-:S05]  /*0050*/  IMAD R9, R9, UR4, R0 ;  /* 0x0000000409097c24 */ /* 0x001fca000f8e0200 */
[----:B-1----:R-:W-:-:S13]  /*0060*/  ISETP.GE.AND P0, PT, R9, UR5, PT ;  /* 0x0000000509007c0c */ /* 0x002fda000bf06270 */
[----:B------:R-:W-:Y:S05]  /*0070*/  @P0 EXIT ;  /* 0x000000000000094d */ /* 0x000fea0003800000 */
[----:B------:R-:W0:Y:S01]  /*0080*/  LDC.64 R2, c[0x0][0x380] ;  /* 0x0000e000ff027b82 */ /* 0x000e220000000a00 */
[----:B------:R-:W1:Y:S07]  /*0090*/  LDCU.64 UR4, c[0x0][0x358] ;  /* 0x00006b00ff0477ac */ /* 0x000e6e0008000a00 */
[----:B------:R-:W2:Y:S08]  /*00a0*/  LDC.64 R4, c[0x0][0x388] ;  /* 0x0000e200ff047b82 */ /* 0x000eb00000000a00 */
[----:B------:R-:W3:Y:S01]  /*00b0*/  LDC.64 R6, c[0x0][0x390] ;  /* 0x0000e400ff067b82 */ /* 0x000ee20000000a00 */
[----:B0-----:R-:W-:-:S06]  /*00c0*/  IMAD.WIDE R2, R9, 0x4, R2 ;  /* 0x0000000409027825 */ /* 0x001fcc00078e0202 */
[----:B-1----:R-:W4:Y:S01]  /*00d0*/  LDG.E R2, desc[UR4][R2.64] ;  /* 0x0000000402027981 */ /* 0x002f22000c1e1900 */
[----:B--2---:R-:W-:-:S06]  /*00e0*/  IMAD.WIDE R4, R9, 0x4, R4 ;  /* 0x0000000409047825 */ /* 0x004fcc00078e0204 */
[----:B------:R-:W4:Y:S01]  /*00f0*/  LDG.E R5, desc[UR4][R4.64] ;  /* 0x0000000404057981 */ /* 0x000f22000c1e1900 */
[----:B---3--:R-:W-:-:S04]  /*0100*/  IMAD.WIDE R6, R9, 0x4, R6 ;  /* 0x0000000409067825 */ /* 0x008fc800078e0206 */
[----:B----4-:R-:W-:-:S05]  /*0110*/  FADD R9, R2, R5 ;  /* 0x0000000502097221 */ /* 0x010fca0000000000 */
[----:B------:R-:W-:Y:S01]  /*0120*/  STG.E desc[UR4][R6.64], R9 ;  /* 0x0000000906007986 */ /* 0x000fe2000c101904 */
[----:B------:R-:W-:Y:S05]  /*0130*/  EXIT ;  /* 0x000000000000794d */ /* 0x000fea0003800000 */
.L_x_0:
[----:B------:R-:W-:-:S00]  /*0140*/  BRA `(.L_x_0) ;  /* 0xfffffffc00fc7947 */ /* 0x000fc0000383ffff */
[----:B------:R-:W-:-:S00]  /*0150*/  NOP ;  /* 0x0000000000007918 */ /* 0x000fc00000000000 */
        /* <DEDUP_REMOVED lines=10> */
.L_x_1:


//--------------------- .nv.shared.reserved.0     --------------------------
	.section	.nv.shared.reserved.0,"aw",@nobits
	.weak		__nv_reservedSMEM_offset_0_alias
	.size		__nv_reservedSMEM_offset_0_alias, 0, 64
	.other		__nv_reservedSMEM_offset_0_alias,@"STO_CUDA_RESERVED_SHARED STV_DEFAULT"
__nv_reservedSMEM_offset_0_alias:
	.zero		0
	.zero		64


//--------------------- .nv.constant0._Z9vectorAddPKfS0_Pfi --------------------------
	.section	.nv.constant0._Z9vectorAddPKfS0_Pfi,"a",@progbits
	.sectionflags	@""
	.align	4
.nv.constant0._Z9vectorAddPKfS0_Pfi:
	.zero		924


//--------------------- SYMBOLS --------------------------

	.type		.nv.reservedSmem.offset0,@object
	.size		.nv.reservedSmem.offset0,0x4
